//
// Generated by NVIDIA NVVM Compiler
//
// Compiler Build ID: CL-36424714
// Cuda compilation tools, release 13.0, V13.0.88
// Based on NVVM 20.0.0
//

.version 9.0
.target sm_100
.address_size 64

	// .globl	_Z18sumReductionKernelPiS_
// _ZZ18sumReductionKernelPiS_E17sharedPartialSums has been demoted
// _ZZ23finalSumReductionKernelPiS_E17sharedPartialSums has been demoted

.visible .entry _Z18sumReductionKernelPiS_(
	.param .u64 .ptr .align 1 _Z18sumReductionKernelPiS__param_0,
	.param .u64 .ptr .align 1 _Z18sumReductionKernelPiS__param_1
)
{
	.reg .pred 	%p<12>;
	.reg .b32 	%r<46>;
	.reg .b64 	%rd<9>;
	// demoted variable
	.shared .align 4 .b8 _ZZ18sumReductionKernelPiS_E17sharedPartialSums[1024];
	ld.param.u64 	%rd2, [_Z18sumReductionKernelPiS__param_0];
	ld.param.u64 	%rd3, [_Z18sumReductionKernelPiS__param_1];
	mov.u32 	%r1, %ctaid.x;
	shl.b32 	%r12, %r1, 8;
	mov.u32 	%r2, %tid.x;
	add.s32 	%r43, %r12, %r2;
	setp.gt.s32 	%p1, %r43, 1023;
	mov.b32 	%r45, 0;
	@%p1 bra 	$L__BB0_3;
	mov.u32 	%r14, %nctaid.x;
	shl.b32 	%r4, %r14, 8;
	cvta.to.global.u64 	%rd1, %rd2;
	mov.b32 	%r45, 0;
$L__BB0_2:
	mul.wide.s32 	%rd4, %r43, 4;
	add.s64 	%rd5, %rd1, %rd4;
	ld.global.u32 	%r15, [%rd5];
	add.s32 	%r45, %r15, %r45;
	add.s32 	%r43, %r43, %r4;
	setp.lt.s32 	%p2, %r43, 1024;
	@%p2 bra 	$L__BB0_2;
$L__BB0_3:
	shl.b32 	%r16, %r2, 2;
	mov.u32 	%r17, _ZZ18sumReductionKernelPiS_E17sharedPartialSums;
	add.s32 	%r10, %r17, %r16;
	st.shared.u32 	[%r10], %r45;
	bar.sync 	0;
	setp.gt.u32 	%p3, %r2, 127;
	@%p3 bra 	$L__BB0_5;
	ld.shared.u32 	%r18, [%r10+512];
	ld.shared.u32 	%r19, [%r10];
	add.s32 	%r20, %r19, %r18;
	st.shared.u32 	[%r10], %r20;
$L__BB0_5:
	bar.sync 	0;
	setp.gt.u32 	%p4, %r2, 63;
	@%p4 bra 	$L__BB0_7;
	ld.shared.u32 	%r21, [%r10+256];
	ld.shared.u32 	%r22, [%r10];
	add.s32 	%r23, %r22, %r21;
	st.shared.u32 	[%r10], %r23;
$L__BB0_7:
	bar.sync 	0;
	setp.gt.u32 	%p5, %r2, 31;
	@%p5 bra 	$L__BB0_9;
	ld.shared.u32 	%r24, [%r10+128];
	ld.shared.u32 	%r25, [%r10];
	add.s32 	%r26, %r25, %r24;
	st.shared.u32 	[%r10], %r26;
$L__BB0_9:
	bar.sync 	0;
	setp.gt.u32 	%p6, %r2, 15;
	@%p6 bra 	$L__BB0_11;
	ld.shared.u32 	%r27, [%r10+64];
	ld.shared.u32 	%r28, [%r10];
	add.s32 	%r29, %r28, %r27;
	st.shared.u32 	[%r10], %r29;
$L__BB0_11:
	bar.sync 	0;
	setp.gt.u32 	%p7, %r2, 7;
	@%p7 bra 	$L__BB0_13;
	ld.shared.u32 	%r30, [%r10+32];
	ld.shared.u32 	%r31, [%r10];
	add.s32 	%r32, %r31, %r30;
	st.shared.u32 	[%r10], %r32;
$L__BB0_13:
	bar.sync 	0;
	setp.gt.u32 	%p8, %r2, 3;
	@%p8 bra 	$L__BB0_15;
	ld.shared.u32 	%r33, [%r10+16];
	ld.shared.u32 	%r34, [%r10];
	add.s32 	%r35, %r34, %r33;
	st.shared.u32 	[%r10], %r35;
$L__BB0_15:
	bar.sync 	0;
	setp.gt.u32 	%p9, %r2, 1;
	@%p9 bra 	$L__BB0_17;
	ld.shared.u32 	%r36, [%r10+8];
	ld.shared.u32 	%r37, [%r10];
	add.s32 	%r38, %r37, %r36;
	st.shared.u32 	[%r10], %r38;
$L__BB0_17:
	bar.sync 	0;
	setp.ne.s32 	%p10, %r2, 0;
	@%p10 bra 	$L__BB0_19;
	ld.shared.u32 	%r39, [_ZZ18sumReductionKernelPiS_E17sharedPartialSums+4];
	ld.shared.u32 	%r40, [%r10];
	add.s32 	%r41, %r40, %r39;
	st.shared.u32 	[%r10], %r41;
$L__BB0_19:
	setp.ne.s32 	%p11, %r2, 0;
	bar.sync 	0;
	@%p11 bra 	$L__BB0_21;
	ld.shared.u32 	%r42, [_ZZ18sumReductionKernelPiS_E17sharedPartialSums];
	cvta.to.global.u64 	%rd6, %rd3;
	mul.wide.u32 	%rd7, %r1, 4;
	add.s64 	%rd8, %rd6, %rd7;
	st.global.u32 	[%rd8], %r42;
$L__BB0_21:
	ret;

}
	// .globl	_Z23finalSumReductionKernelPiS_
.visible .entry _Z23finalSumReductionKernelPiS_(
	.param .u64 .ptr .align 1 _Z23finalSumReductionKernelPiS__param_0,
	.param .u64 .ptr .align 1 _Z23finalSumReductionKernelPiS__param_1
)
{
	.reg .pred 	%p<11>;
	.reg .b32 	%r<40>;
	.reg .b64 	%rd<7>;
	// demoted variable
	.shared .align 4 .b8 _ZZ23finalSumReductionKernelPiS_E17sharedPartialSums[1024];
	ld.param.u64 	%rd1, [_Z23finalSumReductionKernelPiS__param_0];
	ld.param.u64 	%rd2, [_Z23finalSumReductionKernelPiS__param_1];
	mov.u32 	%r1, %ctaid.x;
	setp.gt.u32 	%p1, %r1, 3;
	mov.b32 	%r39, 0;
	@%p1 bra 	$L__BB1_2;
	cvta.to.global.u64 	%rd3, %rd1;
	shl.b32 	%r7, %r1, 8;
	mov.u32 	%r8, %tid.x;
	add.s32 	%r9, %r7, %r8;
	mul.wide.u32 	%rd4, %r9, 4;
	add.s64 	%rd5, %rd3, %rd4;
	ld.global.u32 	%r39, [%rd5];
$L__BB1_2:
	mov.u32 	%r4, %tid.x;
	shl.b32 	%r10, %r4, 2;
	mov.u32 	%r11, _ZZ23finalSumReductionKernelPiS_E17sharedPartialSums;
	add.s32 	%r5, %r11, %r10;
	st.shared.u32 	[%r5], %r39;
	bar.sync 	0;
	setp.gt.u32 	%p2, %r4, 127;
	@%p2 bra 	$L__BB1_4;
	ld.shared.u32 	%r12, [%r5+512];
	ld.shared.u32 	%r13, [%r5];
	add.s32 	%r14, %r13, %r12;
	st.shared.u32 	[%r5], %r14;
$L__BB1_4:
	bar.sync 	0;
	setp.gt.u32 	%p3, %r4, 63;
	@%p3 bra 	$L__BB1_6;
	ld.shared.u32 	%r15, [%r5+256];
	ld.shared.u32 	%r16, [%r5];
	add.s32 	%r17, %r16, %r15;
	st.shared.u32 	[%r5], %r17;
$L__BB1_6:
	bar.sync 	0;
	setp.gt.u32 	%p4, %r4, 31;
	@%p4 bra 	$L__BB1_8;
	ld.shared.u32 	%r18, [%r5+128];
	ld.shared.u32 	%r19, [%r5];
	add.s32 	%r20, %r19, %r18;
	st.shared.u32 	[%r5], %r20;
$L__BB1_8:
	bar.sync 	0;
	setp.gt.u32 	%p5, %r4, 15;
	@%p5 bra 	$L__BB1_10;
	ld.shared.u32 	%r21, [%r5+64];
	ld.shared.u32 	%r22, [%r5];
	add.s32 	%r23, %r22, %r21;
	st.shared.u32 	[%r5], %r23;
$L__BB1_10:
	bar.sync 	0;
	setp.gt.u32 	%p6, %r4, 7;
	@%p6 bra 	$L__BB1_12;
	ld.shared.u32 	%r24, [%r5+32];
	ld.shared.u32 	%r25, [%r5];
	add.s32 	%r26, %r25, %r24;
	st.shared.u32 	[%r5], %r26;
$L__BB1_12:
	bar.sync 	0;
	setp.gt.u32 	%p7, %r4, 3;
	@%p7 bra 	$L__BB1_14;
	ld.shared.u32 	%r27, [%r5+16];
	ld.shared.u32 	%r28, [%r5];
	add.s32 	%r29, %r28, %r27;
	st.shared.u32 	[%r5], %r29;
$L__BB1_14:
	bar.sync 	0;
	setp.gt.u32 	%p8, %r4, 1;
	@%p8 bra 	$L__BB1_16;
	ld.shared.u32 	%r30, [%r5+8];
	ld.shared.u32 	%r31, [%r5];
	add.s32 	%r32, %r31, %r30;
	st.shared.u32 	[%r5], %r32;
$L__BB1_16:
	bar.sync 	0;
	setp.ne.s32 	%p9, %r4, 0;
	@%p9 bra 	$L__BB1_18;
	ld.shared.u32 	%r33, [_ZZ23finalSumReductionKernelPiS_E17sharedPartialSums+4];
	ld.shared.u32 	%r34, [%r5];
	add.s32 	%r35, %r34, %r33;
	st.shared.u32 	[%r5], %r35;
$L__BB1_18:
	setp.ne.s32 	%p10, %r4, 0;
	bar.sync 	0;
	@%p10 bra 	$L__BB1_20;
	cvta.to.global.u64 	%rd6, %rd2;
	ld.shared.u32 	%r36, [_ZZ23finalSumReductionKernelPiS_E17sharedPartialSums];
	ld.global.u32 	%r37, [%rd6];
	add.s32 	%r38, %r37, %r36;
	st.global.u32 	[%rd6], %r38;
$L__BB1_20:
	ret;

}


// ===== COMPILED SASS (sm_100) =====

	.target	sm_100

	.elftype	@"ET_EXEC"


//--------------------- .note.nv.tkinfo           --------------------------
	.section	.note.nv.tkinfo,"",@"SHT_NOTE"
	.sectionflags	@"SHF_NOTE_NV_TKINFO"
	.tkinfo
        /*0018*/ 	.word	0x00000002
        /*0030*/ 	.string	""
        /*0030*/ 	.string	"ptxas"
        /*0030*/ 	.string	"Cuda compilation tools, release 13.0, V13.0.88"
        /*0030*/ 	.string	"Build cuda_13.0.r13.0/compiler.36424714_0"
        /*0030*/ 	.string	"-arch sm_100 -m 64 "



//--------------------- .note.nv.cuinfo           --------------------------
	.section	.note.nv.cuinfo,"",@"SHT_NOTE"
	.sectionflags	@"SHF_NOTE_NV_CUINFO"
        /*0018*/ 	.short	0x0002
        /*001a*/ 	.short	0x0064
        /*001c*/ 	.short	0x0082
	.zero		2


//--------------------- .nv.info                  --------------------------
	.section	.nv.info,"",@"SHT_CUDA_INFO"
	.align	4


	//----- nvinfo : EIATTR_REGCOUNT
	.align		4
        /*0000*/ 	.byte	0x04, 0x2f
        /*0002*/ 	.short	(.L_1 - .L_0)
	.align		4
.L_0:
        /*0004*/ 	.word	index@(_Z18sumReductionKernelPiS_)
        /*0008*/ 	.word	0x0000000c


	//----- nvinfo : EIATTR_FRAME_SIZE
	.align		4
.L_1:
        /*000c*/ 	.byte	0x04, 0x11
        /*000e*/ 	.short	(.L_3 - .L_2)
	.align		4
.L_2:
        /*0010*/ 	.word	index@(_Z18sumReductionKernelPiS_)
        /*0014*/ 	.word	0x00000000


	//----- nvinfo : EIATTR_REGCOUNT
	.align		4
.L_3:
        /*0018*/ 	.byte	0x04, 0x2f
        /*001a*/ 	.short	(.L_5 - .L_4)
	.align		4
.L_4:
        /*001c*/ 	.word	index@(_Z23finalSumReductionKernelPiS_)
        /*0020*/ 	.word	0x0000000a


	//----- nvinfo : EIATTR_FRAME_SIZE
	.align		4
.L_5:
        /*0024*/ 	.byte	0x04, 0x11
        /*0026*/ 	.short	(.L_7 - .L_6)
	.align		4
.L_6:
        /*0028*/ 	.word	index@(_Z23finalSumReductionKernelPiS_)
        /*002c*/ 	.word	0x00000000


	//----- nvinfo : EIATTR_MIN_STACK_SIZE
	.align		4
.L_7:
        /*0030*/ 	.byte	0x04, 0x12
        /*0032*/ 	.short	(.L_9 - .L_8)
	.align		4
.L_8:
        /*0034*/ 	.word	index@(_Z23finalSumReductionKernelPiS_)
        /*0038*/ 	.word	0x00000000


	//----- nvinfo : EIATTR_MIN_STACK_SIZE
	.align		4
.L_9:
        /*003c*/ 	.byte	0x04, 0x12
        /*003e*/ 	.short	(.L_11 - .L_10)
	.align		4
.L_10:
        /*0040*/ 	.word	index@(_Z18sumReductionKernelPiS_)
        /*0044*/ 	.word	0x00000000
.L_11:


//--------------------- .nv.compat                --------------------------
	.section	.nv.compat,"",@"SHT_CUDA_COMPAT_INFO"
	.align	4
        /*0000*/ 	.byte	0x02, 0x09, 0x00, 0x00, 0x02, 0x02, 0x01, 0x00, 0x02, 0x05, 0x05, 0x00, 0x03, 0x07, 0x01, 0x01
        /*0010*/ 	.byte	0x02, 0x03, 0x00, 0x00, 0x02, 0x06, 0x01, 0x00, 0x04, 0x0b, 0x08, 0x00, 0x09, 0x00, 0x00, 0x00
        /*0020*/ 	.byte	0x00, 0x00, 0x00, 0x00


//--------------------- .nv.info._Z23finalSumReductionKernelPiS_ --------------------------
	.section	.nv.info._Z23finalSumReductionKernelPiS_,"",@"SHT_CUDA_INFO"
	.sectionflags	@""
	.align	4


	//----- nvinfo : EIATTR_CUDA_API_VERSION
	.align		4
        /*0000*/ 	.byte	0x04, 0x37
        /*0002*/ 	.short	(.L_13 - .L_12)
.L_12:
        /*0004*/ 	.word	0x00000082


	//----- nvinfo : EIATTR_KPARAM_INFO
	.align		4
.L_13:
        /*0008*/ 	.byte	0x04, 0x17
        /*000a*/ 	.short	(.L_15 - .L_14)
.L_14:
        /*000c*/ 	.word	0x00000000
        /*0010*/ 	.short	0x0001
        /*0012*/ 	.short	0x0008
        /*0014*/ 	.byte	0x00, 0xf5, 0x21, 0x00


	//----- nvinfo : EIATTR_KPARAM_INFO
	.align		4
.L_15:
        /*0018*/ 	.byte	0x04, 0x17
        /*001a*/ 	.short	(.L_17 - .L_16)
.L_16:
        /*001c*/ 	.word	0x00000000
        /*0020*/ 	.short	0x0000
        /*0022*/ 	.short	0x0000
        /*0024*/ 	.byte	0x00, 0xf5, 0x21, 0x00


	//----- nvinfo : EIATTR_SPARSE_MMA_MASK
	.align		4
.L_17:
        /*0028*/ 	.byte	0x03, 0x50
        /*002a*/ 	.short	0x0000


	//----- nvinfo : EIATTR_MAXREG_COUNT
	.align		4
        /*002c*/ 	.byte	0x03, 0x1b
        /*002e*/ 	.short	0x00ff


	//----- nvinfo : EIATTR_NUM_BARRIERS
	.align		4
        /*0030*/ 	.byte	0x02, 0x4c
        /*0032*/ 	.byte	0x01
	.zero		1


	//----- nvinfo : EIATTR_MERCURY_ISA_VERSION
	.align		4
        /*0034*/ 	.byte	0x03, 0x5f
        /*0036*/ 	.short	0x0101


	//----- nvinfo : EIATTR_VRC_CTA_INIT_COUNT
	.align		4
        /*0038*/ 	.byte	0x02, 0x4a
	.zero		1
	.zero		1


	//----- nvinfo : EIATTR_EXIT_INSTR_OFFSETS
	.align		4
        /*003c*/ 	.byte	0x04, 0x1c
        /*003e*/ 	.short	(.L_19 - .L_18)


	//   ....[0]....
.L_18:
        /*0040*/ 	.word	0x00000400


	//   ....[1]....
        /*0044*/ 	.word	0x00000460


	//----- nvinfo : EIATTR_CBANK_PARAM_SIZE
	.align		4
.L_19:
        /*0048*/ 	.byte	0x03, 0x19
        /*004a*/ 	.short	0x0010


	//----- nvinfo : EIATTR_PARAM_CBANK
	.align		4
        /*004c*/ 	.byte	0x04, 0x0a
        /*004e*/ 	.short	(.L_21 - .L_20)
	.align		4
.L_20:
        /*0050*/ 	.word	index@(.nv.constant0._Z23finalSumReductionKernelPiS_)
        /*0054*/ 	.short	0x0380
        /*0056*/ 	.short	0x0010


	//----- nvinfo : EIATTR_SW_WAR
	.align		4
.L_21:
        /*0058*/ 	.byte	0x04, 0x36
        /*005a*/ 	.short	(.L_23 - .L_22)
.L_22:
        /*005c*/ 	.word	0x00000008
.L_23:


//--------------------- .nv.info._Z18sumReductionKernelPiS_ --------------------------
	.section	.nv.info._Z18sumReductionKernelPiS_,"",@"SHT_CUDA_INFO"
	.sectionflags	@""
	.align	4


	//----- nvinfo : EIATTR_CUDA_API_VERSION
	.align		4
        /*0000*/ 	.byte	0x04, 0x37
        /*0002*/ 	.short	(.L_25 - .L_24)
.L_24:
        /*0004*/ 	.word	0x00000082


	//----- nvinfo : EIATTR_KPARAM_INFO
	.align		4
.L_25:
        /*0008*/ 	.byte	0x04, 0x17
        /*000a*/ 	.short	(.L_27 - .L_26)
.L_26:
        /*000c*/ 	.word	0x00000000
        /*0010*/ 	.short	0x0001
        /*0012*/ 	.short	0x0008
        /*0014*/ 	.byte	0x00, 0xf5, 0x21, 0x00


	//----- nvinfo : EIATTR_KPARAM_INFO
	.align		4
.L_27:
        /*0018*/ 	.byte	0x04, 0x17
        /*001a*/ 	.short	(.L_29 - .L_28)
.L_28:
        /*001c*/ 	.word	0x00000000
        /*0020*/ 	.short	0x0000
        /*0022*/ 	.short	0x0000
        /*0024*/ 	.byte	0x00, 0xf5, 0x21, 0x00


	//----- nvinfo : EIATTR_SPARSE_MMA_MASK
	.align		4
.L_29:
        /*0028*/ 	.byte	0x03, 0x50
        /*002a*/ 	.short	0x0000


	//----- nvinfo : EIATTR_MAXREG_COUNT
	.align		4
        /*002c*/ 	.byte	0x03, 0x1b
        /*002e*/ 	.short	0x00ff


	//----- nvinfo : EIATTR_NUM_BARRIERS
	.align		4
        /*0030*/ 	.byte	0x02, 0x4c
        /*0032*/ 	.byte	0x01
	.zero		1


	//----- nvinfo : EIATTR_MERCURY_ISA_VERSION
	.align		4
        /*0034*/ 	.byte	0x03, 0x5f
        /*0036*/ 	.short	0x0101


	//----- nvinfo : EIATTR_VRC_CTA_INIT_COUNT
	.align		4
        /*0038*/ 	.byte	0x02, 0x4a
	.zero		1
	.zero		1


	//----- nvinfo : EIATTR_EXIT_INSTR_OFFSETS
	.align		4
        /*003c*/ 	.byte	0x04, 0x1c
        /*003e*/ 	.short	(.L_31 - .L_30)


	//   ....[0]....
.L_30:
        /*0040*/ 	.word	0x00000490


	//   ....[1]....
        /*0044*/ 	.word	0x000004e0


	//----- nvinfo : EIATTR_CRS_STACK_SIZE
	.align		4
.L_31:
        /*0048*/ 	.byte	0x04, 0x1e
        /*004a*/ 	.short	(.L_33 - .L_32)
.L_32:
        /*004c*/ 	.word	0x00000000


	//----- nvinfo : EIATTR_CBANK_PARAM_SIZE
	.align		4
.L_33:
        /*0050*/ 	.byte	0x03, 0x19
        /*0052*/ 	.short	0x0010


	//----- nvinfo : EIATTR_PARAM_CBANK
	.align		4
        /*0054*/ 	.byte	0x04, 0x0a
        /*0056*/ 	.short	(.L_35 - .L_34)
	.align		4
.L_34:
        /*0058*/ 	.word	index@(.nv.constant0._Z18sumReductionKernelPiS_)
        /*005c*/ 	.short	0x0380
        /*005e*/ 	.short	0x0010


	//----- nvinfo : EIATTR_SW_WAR
	.align		4
.L_35:
        /*0060*/ 	.byte	0x04, 0x36
        /*0062*/ 	.short	(.L_37 - .L_36)
.L_36:
        /*0064*/ 	.word	0x00000008
.L_37:


//--------------------- .nv.callgraph             --------------------------
	.section	.nv.callgraph,"",@"SHT_CUDA_CALLGRAPH"
	.align	4
	.sectionentsize	8
	.align		4
        /*0000*/ 	.word	0x00000000
	.align		4
        /*0004*/ 	.word	0xffffffff
	.align		4
        /*0008*/ 	.word	0x00000000
	.align		4
        /*000c*/ 	.word	0xfffffffe
	.align		4
        /*0010*/ 	.word	0x00000000
	.align		4
        /*0014*/ 	.word	0xfffffffd
	.align		4
        /*0018*/ 	.word	0x00000000
	.align		4
        /*001c*/ 	.word	0xfffffffc


//--------------------- .text._Z23finalSumReductionKernelPiS_ --------------------------
	.section	.text._Z23finalSumReductionKernelPiS_,"ax",@progbits
	.align	128
        .global         _Z23finalSumReductionKernelPiS_
        .type           _Z23finalSumReductionKernelPiS_,@function
        .size           _Z23finalSumReductionKernelPiS_,(.L_x_5 - _Z23finalSumReductionKernelPiS_)
        .other          _Z23finalSumReductionKernelPiS_,@"STO_CUDA_ENTRY STV_DEFAULT"
_Z23finalSumReductionKernelPiS_:
.text._Z23finalSumReductionKernelPiS_:
[----:B------:R-:W-:Y:S01]  /*0000*/  LDC R1, c[0x0][0x37c] ;  /* 0x0000df00ff017b82 */ /* 0x000fe20000000800 */
[----:B------:R-:W0:Y:S01]  /*0010*/  S2R R5, SR_CTAID.X ;  /* 0x0000000000057919 */ /* 0x000e220000002500 */
[----:B------:R-:W1:Y:S01]  /*0020*/  LDCU.64 UR6, c[0x0][0x358] ;  /* 0x00006b00ff0677ac */ /* 0x000e620008000a00 */
[----:B------:R-:W-:Y:S01]  /*0030*/  IMAD.MOV.U32 R0, RZ, RZ, RZ ;  /* 0x000000ffff007224 */ /* 0x000fe200078e00ff */
[----:B------:R-:W2:Y:S01]  /*0040*/  S2R R6, SR_TID.X ;  /* 0x0000000000067919 */ /* 0x000ea20000002100 */
[----:B0-----:R-:W-:-:S13]  /*0050*/  ISETP.GT.U32.AND P0, PT, R5, 0x3, PT ;  /* 0x000000030500780c */ /* 0x001fda0003f04070 */
[----:B------:R-:W0:Y:S01]  /*0060*/  @!P0 LDC.64 R2, c[0x0][0x380] ;  /* 0x0000e000ff028b82 */ /* 0x000e220000000a00 */
[----:B--2---:R-:W-:-:S04]  /*0070*/  @!P0 IMAD R5, R5, 0x100, R6 ;  /* 0x0000010005058824 */ /* 0x004fc800078e0206 */
[----:B0-----:R-:W-:-:S05]  /*0080*/  @!P0 IMAD.WIDE.U32 R2, R5, 0x4, R2 ;  /* 0x0000000405028825 */ /* 0x001fca00078e0002 */
[----:B-1----:R-:W2:Y:S01]  /*0090*/  @!P0 LDG.E R0, desc[UR6][R2.64] ;  /* 0x0000000602008981 */ /* 0x002ea2000c1e1900 */
[----:B------:R-:W0:Y:S01]  /*00a0*/  S2UR UR5, SR_CgaCtaId ;  /* 0x00000000000579c3 */ /* 0x000e220000008800 */
[----:B------:R-:W-:Y:S01]  /*00b0*/  UMOV UR4, 0x400 ;  /* 0x0000040000047882 */ /* 0x000fe20000000000 */
[C---:B------:R-:W-:Y:S02]  /*00c0*/  ISETP.GT.U32.AND P1, PT, R6.reuse, 0x7f, PT ;  /* 0x0000007f0600780c */ /* 0x040fe40003f24070 */
[----:B------:R-:W-:Y:S01]  /*00d0*/  ISETP.GT.U32.AND P0, PT, R6, 0x3f, PT ;  /* 0x0000003f0600780c */ /* 0x000fe20003f04070 */
[----:B0-----:R-:W-:-:S06]  /*00e0*/  ULEA UR4, UR5, UR4, 0x18 ;  /* 0x0000000405047291 */ /* 0x001fcc000f8ec0ff */
[----:B------:R-:W-:-:S05]  /*00f0*/  LEA R5, R6, UR4, 0x2 ;  /* 0x0000000406057c11 */ /* 0x000fca000f8e10ff */
[----:B--2---:R-:W-:Y:S01]  /*0100*/  STS [R5], R0 ;  /* 0x0000000005007388 */ /* 0x004fe20000000800 */
[----:B------:R-:W-:Y:S06]  /*0110*/  BAR.SYNC.DEFER_BLOCKING 0x0 ;  /* 0x0000000000007b1d */ /* 0x000fec0000010000 */
[----:B------:R-:W-:Y:S04]  /*0120*/  @!P1 LDS R4, [R5+0x200] ;  /* 0x0002000005049984 */ /* 0x000fe80000000800 */
[----:B------:R-:W0:Y:S02]  /*0130*/  @!P1 LDS R7, [R5] ;  /* 0x0000000005079984 */ /* 0x000e240000000800 */
[----:B0-----:R-:W-:-:S05]  /*0140*/  @!P1 IMAD.IADD R4, R4, 0x1, R7 ;  /* 0x0000000104049824 */ /* 0x001fca00078e0207 */
[----:B------:R-:W-:Y:S01]  /*0150*/  @!P1 STS [R5], R4 ;  /* 0x0000000405009388 */ /* 0x000fe20000000800 */
[----:B------:R-:W-:Y:S01]  /*0160*/  BAR.SYNC.DEFER_BLOCKING 0x0 ;  /* 0x0000000000007b1d */ /* 0x000fe20000010000 */
[----:B------:R-:W-:-:S05]  /*0170*/  ISETP.GT.U32.AND P1, PT, R6, 0x1f, PT ;  /* 0x0000001f0600780c */ /* 0x000fca0003f24070 */
        /* <DEDUP_REMOVED lines=14> */
[----:B0-----:R-:W-:-:S05]  /*0260*/  @!P0 IADD3 R4, PT, PT, R3, R4, RZ ;  /* 0x0000000403048210 */ /* 0x001fca0007ffe0ff */
        /* <DEDUP_REMOVED lines=14> */
[----:B------:R-:W-:-:S05]  /*0350*/  ISETP.NE.AND P0, PT, R6, RZ, PT ;  /* 0x000000ff0600720c */ /* 0x000fca0003f05270 */
[----:B------:R-:W-:Y:S04]  /*0360*/  @!P1 LDS R3, [R5+0x8] ;  /* 0x0000080005039984 */ /* 0x000fe80000000800 */
[----:B------:R-:W0:Y:S02]  /*0370*/  @!P1 LDS R4, [R5] ;  /* 0x0000000005049984 */ /* 0x000e240000000800 */
[----:B0-----:R-:W-:-:S05]  /*0380*/  @!P1 IMAD.IADD R4, R3, 0x1, R4 ;  /* 0x0000000103049824 */ /* 0x001fca00078e0204 */
[----:B------:R-:W-:Y:S01]  /*0390*/  @!P1 STS [R5], R4 ;  /* 0x0000000405009388 */ /* 0x000fe20000000800 */
[----:B------:R-:W-:Y:S06]  /*03a0*/  BAR.SYNC.DEFER_BLOCKING 0x0 ;  /* 0x0000000000007b1d */ /* 0x000fec0000010000 */
[----:B------:R-:W-:Y:S04]  /*03b0*/  @!P0 LDS R2, [UR4+0x4] ;  /* 0x00000404ff028984 */ /* 0x000fe80008000800 */
[----:B------:R-:W0:Y:S02]  /*03c0*/  @!P0 LDS R3, [R5] ;  /* 0x0000000005038984 */ /* 0x000e240000000800 */
[----:B0-----:R-:W-:-:S05]  /*03d0*/  @!P0 IADD3 R2, PT, PT, R2, R3, RZ ;  /* 0x0000000302028210 */ /* 0x001fca0007ffe0ff */
[----:B------:R0:W-:Y:S01]  /*03e0*/  @!P0 STS [R5], R2 ;  /* 0x0000000205008388 */ /* 0x0001e20000000800 */
[----:B------:R-:W-:Y:S06]  /*03f0*/  BAR.SYNC.DEFER_BLOCKING 0x0 ;  /* 0x0000000000007b1d */ /* 0x000fec0000010000 */
[----:B------:R-:W-:Y:S05]  /*0400*/  @P0 EXIT ;  /* 0x000000000000094d */ /* 0x000fea0003800000 */
[----:B0-----:R-:W0:Y:S01]  /*0410*/  LDC.64 R2, c[0x0][0x388] ;  /* 0x0000e200ff027b82 */ /* 0x001e220000000a00 */
[----:B------:R-:W1:Y:S04]  /*0420*/  LDS R0, [UR4] ;  /* 0x00000004ff007984 */ /* 0x000e680008000800 */
[----:B0-----:R-:W1:Y:S02]  /*0430*/  LDG.E R5, desc[UR6][R2.64] ;  /* 0x0000000602057981 */ /* 0x001e64000c1e1900 */
[----:B-1----:R-:W-:-:S05]  /*0440*/  IMAD.IADD R5, R0, 0x1, R5 ;  /* 0x0000000100057824 */ /* 0x002fca00078e0205 */
[----:B------:R-:W-:Y:S01]  /*0450*/  STG.E desc[UR6][R2.64], R5 ;  /* 0x0000000502007986 */ /* 0x000fe2000c101906 */
[----:B------:R-:W-:Y:S05]  /*0460*/  EXIT ;  /* 0x000000000000794d */ /* 0x000fea0003800000 */
.L_x_0:
[----:B------:R-:W-:-:S00]  /*0470*/  BRA `(.L_x_0) ;  /* 0xfffffffc00fc7947 */ /* 0x000fc0000383ffff */
[----:B------:R-:W-:-:S00]  /*0480*/  NOP ;  /* 0x0000000000007918 */ /* 0x000fc00000000000 */
[----:B------:R-:W-:-:S00]  /*0490*/  NOP ;  /* 0x0000000000007918 */ /* 0x000fc00000000000 */
[----:B------:R-:W-:-:S00]  /*04a0*/  NOP ;  /* 0x0000000000007918 */ /* 0x000fc00000000000 */
[----:B------:R-:W-:-:S00]  /*04b0*/  NOP ;  /* 0x0000000000007918 */ /* 0x000fc00000000000 */
[----:B------:R-:W-:-:S00]  /*04c0*/  NOP ;  /* 0x0000000000007918 */ /* 0x000fc00000000000 */
[----:B------:R-:W-:-:S00]  /*04d0*/  NOP ;  /* 0x0000000000007918 */ /* 0x000fc00000000000 */
[----:B------:R-:W-:-:S00]  /*04e0*/  NOP ;  /* 0x0000000000007918 */ /* 0x000fc00000000000 */
[----:B------:R-:W-:-:S00]  /*04f0*/  NOP ;  /* 0x0000000000007918 */ /* 0x000fc00000000000 */
.L_x_5:


//--------------------- .text._Z18sumReductionKernelPiS_ --------------------------
	.section	.text._Z18sumReductionKernelPiS_,"ax",@progbits
	.align	128
        .global         _Z18sumReductionKernelPiS_
        .type           _Z18sumReductionKernelPiS_,@function
        .size           _Z18sumReductionKernelPiS_,(.L_x_6 - _Z18sumReductionKernelPiS_)
        .other          _Z18sumReductionKernelPiS_,@"STO_CUDA_ENTRY STV_DEFAULT"
_Z18sumReductionKernelPiS_:
.text._Z18sumReductionKernelPiS_:
[----:B------:R-:W-:Y:S01]  /*0000*/  LDC R1, c[0x0][0x37c] ;  /* 0x0000df00ff017b82 */ /* 0x000fe20000000800 */
[----:B------:R-:W0:Y:S01]  /*0010*/  S2R R0, SR_CTAID.X ;  /* 0x0000000000007919 */ /* 0x000e220000002500 */
[----:B------:R-:W1:Y:S01]  /*0020*/  LDCU.64 UR6, c[0x0][0x358] ;  /* 0x00006b00ff0677ac */ /* 0x000e620008000a00 */
[----:B------:R-:W-:Y:S01]  /*0030*/  BSSY.RECONVERGENT B0, `(.L_x_1) ;  /* 0x000000f000007945 */ /* 0x000fe20003800200 */
[----:B------:R-:W-:Y:S01]  /*0040*/  IMAD.MOV.U32 R8, RZ, RZ, RZ ;  /* 0x000000ffff087224 */ /* 0x000fe200078e00ff */
[----:B------:R-:W0:Y:S02]  /*0050*/  S2R R3, SR_TID.X ;  /* 0x0000000000037919 */ /* 0x000e240000002100 */
[----:B0-----:R-:W-:-:S05]  /*0060*/  IMAD R2, R0, 0x100, R3 ;  /* 0x0000010000027824 */ /* 0x001fca00078e0203 */
[----:B------:R-:W-:-:S13]  /*0070*/  ISETP.GT.AND P0, PT, R2, 0x3ff, PT ;  /* 0x000003ff0200780c */ /* 0x000fda0003f04270 */
[----:B-1----:R-:W-:Y:S05]  /*0080*/  @P0 BRA `(.L_x_2) ;  /* 0x0000000000240947 */ /* 0x002fea0003800000 */
[----:B------:R-:W0:Y:S01]  /*0090*/  LDC R9, c[0x0][0x370] ;  /* 0x0000dc00ff097b82 */ /* 0x000e220000000800 */
[----:B------:R-:W-:-:S07]  /*00a0*/  IMAD.MOV.U32 R8, RZ, RZ, RZ ;  /* 0x000000ffff087224 */ /* 0x000fce00078e00ff */
[----:B------:R-:W1:Y:S02]  /*00b0*/  LDC.64 R6, c[0x0][0x380] ;  /* 0x0000e000ff067b82 */ /* 0x000e640000000a00 */
.L_x_3:
[----:B-1----:R-:W-:-:S06]  /*00c0*/  IMAD.WIDE R4, R2, 0x4, R6 ;  /* 0x0000000402047825 */ /* 0x002fcc00078e0206 */
[----:B------:R-:W2:Y:S01]  /*00d0*/  LDG.E R5, desc[UR6][R4.64] ;  /* 0x0000000604057981 */ /* 0x000ea2000c1e1900 */
[----:B0-----:R-:W-:-:S05]  /*00e0*/  IMAD R2, R9, 0x100, R2 ;  /* 0x0000010009027824 */ /* 0x001fca00078e0202 */
[----:B------:R-:W-:Y:S02]  /*00f0*/  ISETP.GE.AND P0, PT, R2, 0x400, PT ;  /* 0x000004000200780c */ /* 0x000fe40003f06270 */
[----:B--2---:R-:W-:-:S11]  /*0100*/  IADD3 R8, PT, PT, R5, R8, RZ ;  /* 0x0000000805087210 */ /* 0x004fd60007ffe0ff */
[----:B------:R-:W-:Y:S05]  /*0110*/  @!P0 BRA `(.L_x_3) ;  /* 0xfffffffc00e88947 */ /* 0x000fea000383ffff */
.L_x_2:
[----:B------:R-:W-:Y:S05]  /*0120*/  BSYNC.RECONVERGENT B0 ;  /* 0x0000000000007941 */ /* 0x000fea0003800200 */
.L_x_1:
[----:B------:R-:W0:Y:S01]  /*0130*/  S2UR UR5, SR_CgaCtaId ;  /* 0x00000000000579c3 */ /* 0x000e220000008800 */
[----:B------:R-:W-:Y:S01]  /*0140*/  UMOV UR4, 0x400 ;  /* 0x0000040000047882 */ /* 0x000fe20000000000 */
[C---:B------:R-:W-:Y:S02]  /*0150*/  ISETP.GT.U32.AND P1, PT, R3.reuse, 0x7f, PT ;  /* 0x0000007f0300780c */ /* 0x040fe40003f24070 */
[----:B------:R-:W-:Y:S01]  /*0160*/  ISETP.GT.U32.AND P0, PT, R3, 0x3f, PT ;  /* 0x0000003f0300780c */ /* 0x000fe20003f04070 */
[----:B0-----:R-:W-:-:S06]  /*0170*/  ULEA UR4, UR5, UR4, 0x18 ;  /* 0x0000000405047291 */ /* 0x001fcc000f8ec0ff */
[----:B------:R-:W-:-:S05]  /*0180*/  LEA R5, R3, UR4, 0x2 ;  /* 0x0000000403057c11 */ /* 0x000fca000f8e10ff */
[----:B------:R-:W-:Y:S01]  /*0190*/  STS [R5], R8 ;  /* 0x0000000805007388 */ /* 0x000fe20000000800 */
        /* <DEDUP_REMOVED lines=39> */
[----:B0-----:R-:W-:-:S05]  /*0410*/  @!P1 IADD3 R2, PT, PT, R2, R7, RZ ;  /* 0x0000000702029210 */ /* 0x001fca0007ffe0ff */
[----:B------:R-:W-:Y:S01]  /*0420*/  @!P1 STS [R5], R2 ;  /* 0x0000000205009388 */ /* 0x000fe20000000800 */
[----:B------:R-:W-:Y:S06]  /*0430*/  BAR.SYNC.DEFER_BLOCKING 0x0 ;  /* 0x0000000000007b1d */ /* 0x000fec0000010000 */
[----:B------:R-:W-:Y:S04]  /*0440*/  @!P0 LDS R3, [UR4+0x4] ;  /* 0x00000404ff038984 */ /* 0x000fe80008000800 */
[----:B------:R-:W0:Y:S02]  /*0450*/  @!P0 LDS R4, [R5] ;  /* 0x0000000005048984 */ /* 0x000e240000000800 */
[----:B0-----:R-:W-:-:S05]  /*0460*/  @!P0 IMAD.IADD R4, R3, 0x1, R4 ;  /* 0x0000000103048824 */ /* 0x001fca00078e0204 */
[----:B------:R0:W-:Y:S01]  /*0470*/  @!P0 STS [R5], R4 ;  /* 0x0000000405008388 */ /* 0x0001e20000000800 */
[----:B------:R-:W-:Y:S06]  /*0480*/  BAR.SYNC.DEFER_BLOCKING 0x0 ;  /* 0x0000000000007b1d */ /* 0x000fec0000010000 */
[----:B------:R-:W-:Y:S05]  /*0490*/  @P0 EXIT ;  /* 0x000000000000094d */ /* 0x000fea0003800000 */
[----:B0-----:R-:W0:Y:S01]  /*04a0*/  LDS R5, [UR4] ;  /* 0x00000004ff057984 */ /* 0x001e220008000800 */
[----:B------:R-:W1:Y:S02]  /*04b0*/  LDC.64 R2, c[0x0][0x388] ;  /* 0x0000e200ff027b82 */ /* 0x000e640000000a00 */
[----:B-1----:R-:W-:-:S05]  /*04c0*/  IMAD.WIDE.U32 R2, R0, 0x4, R2 ;  /* 0x0000000400027825 */ /* 0x002fca00078e0002 */
[----:B0-----:R-:W-:Y:S01]  /*04d0*/  STG.E desc[UR6][R2.64], R5 ;  /* 0x0000000502007986 */ /* 0x001fe2000c101906 */
[----:B------:R-:W-:Y:S05]  /*04e0*/  EXIT ;  /* 0x000000000000794d */ /* 0x000fea0003800000 */
.L_x_4:
        /* <DEDUP_REMOVED lines=9> */
.L_x_6:


//--------------------- .nv.shared._Z23finalSumReductionKernelPiS_ --------------------------
	.section	.nv.shared._Z23finalSumReductionKernelPiS_,"aw",@nobits
	.sectionflags	@""
	.align	4
.nv.shared._Z23finalSumReductionKernelPiS_:
	.zero		2048


//--------------------- .nv.shared.reserved.0     --------------------------
	.section	.nv.shared.reserved.0,"aw",@nobits
	.weak		__nv_reservedSMEM_offset_0_alias
	.size		__nv_reservedSMEM_offset_0_alias, 0, 64
	.other		__nv_reservedSMEM_offset_0_alias,@"STO_CUDA_RESERVED_SHARED STV_DEFAULT"
__nv_reservedSMEM_offset_0_alias:
	.zero		0
	.zero		64


//--------------------- .nv.shared._Z18sumReductionKernelPiS_ --------------------------
	.section	.nv.shared._Z18sumReductionKernelPiS_,"aw",@nobits
	.sectionflags	@""
	.align	4
.nv.shared._Z18sumReductionKernelPiS_:
	.zero		2048


//--------------------- .nv.constant0._Z23finalSumReductionKernelPiS_ --------------------------
	.section	.nv.constant0._Z23finalSumReductionKernelPiS_,"a",@progbits
	.sectionflags	@""
	.align	4
.nv.constant0._Z23finalSumReductionKernelPiS_:
	.zero		912


//--------------------- .nv.constant0._Z18sumReductionKernelPiS_ --------------------------
	.section	.nv.constant0._Z18sumReductionKernelPiS_,"a",@progbits
	.sectionflags	@""
	.align	4
.nv.constant0._Z18sumReductionKernelPiS_:
	.zero		912


//--------------------- SYMBOLS --------------------------

	.type		.nv.reservedSmem.offset0,@object
	.size		.nv.reservedSmem.offset0,0x4
	.type		.nv.reservedSmem.cap,@object
	.size		.nv.reservedSmem.cap,0x4
